//
// Generated by NVIDIA NVVM Compiler
//
// Compiler Build ID: CL-36424714
// Cuda compilation tools, release 13.0, V13.0.88
// Based on NVVM 20.0.0
//

.version 9.0
.target sm_100
.address_size 64

	// .globl	_Z14MatrixMultiplyPfS_S_

.visible .entry _Z14MatrixMultiplyPfS_S_(
	.param .u64 .ptr .align 1 _Z14MatrixMultiplyPfS_S__param_0,
	.param .u64 .ptr .align 1 _Z14MatrixMultiplyPfS_S__param_1,
	.param .u64 .ptr .align 1 _Z14MatrixMultiplyPfS_S__param_2
)
{
	.reg .pred 	%p<7>;
	.reg .b32 	%r<28>;
	.reg .b32 	%f<52>;
	.reg .b64 	%rd<18>;

	ld.param.u64 	%rd7, [_Z14MatrixMultiplyPfS_S__param_0];
	ld.param.u64 	%rd8, [_Z14MatrixMultiplyPfS_S__param_1];
	ld.param.u64 	%rd9, [_Z14MatrixMultiplyPfS_S__param_2];
	mov.u32 	%r15, %ctaid.y;
	mov.u32 	%r16, %ntid.y;
	mov.u32 	%r17, %tid.y;
	mad.lo.s32 	%r1, %r15, %r16, %r17;
	mov.u32 	%r18, %ctaid.x;
	mov.u32 	%r19, %ntid.x;
	mov.u32 	%r20, %tid.x;
	mad.lo.s32 	%r21, %r18, %r19, %r20;
	shl.b32 	%r2, %r21, 3;
	setp.gt.u32 	%p1, %r1, 2047;
	setp.gt.s32 	%p2, %r21, 2047;
	or.pred  	%p3, %p1, %p2;
	@%p3 bra 	$L__BB0_7;
	shl.b32 	%r24, %r1, 3;
	add.s32 	%r4, %r2, 7;
	or.b32  	%r5, %r24, 7;
	cvta.to.global.u64 	%rd10, %rd7;
	add.s64 	%rd1, %rd10, 32;
	cvta.to.global.u64 	%rd11, %rd8;
	add.s64 	%rd2, %rd11, 65536;
	cvta.to.global.u64 	%rd3, %rd9;
$L__BB0_2:
	shl.b32 	%r7, %r24, 11;
	mul.wide.u32 	%rd12, %r24, 8192;
	add.s64 	%rd4, %rd1, %rd12;
	mov.u32 	%r25, %r2;
$L__BB0_3:
	mov.f32 	%f51, 0f00000000;
	mov.b32 	%r27, 0;
	mov.u32 	%r26, %r25;
	mov.u64 	%rd17, %rd4;
$L__BB0_4:
	mul.wide.s32 	%rd13, %r26, 4;
	add.s64 	%rd14, %rd2, %rd13;
	ld.global.f32 	%f4, [%rd17+-32];
	ld.global.f32 	%f5, [%rd14+-65536];
	fma.rn.f32 	%f6, %f4, %f5, %f51;
	ld.global.f32 	%f7, [%rd17+-28];
	ld.global.f32 	%f8, [%rd14+-57344];
	fma.rn.f32 	%f9, %f7, %f8, %f6;
	ld.global.f32 	%f10, [%rd17+-24];
	ld.global.f32 	%f11, [%rd14+-49152];
	fma.rn.f32 	%f12, %f10, %f11, %f9;
	ld.global.f32 	%f13, [%rd17+-20];
	ld.global.f32 	%f14, [%rd14+-40960];
	fma.rn.f32 	%f15, %f13, %f14, %f12;
	ld.global.f32 	%f16, [%rd17+-16];
	ld.global.f32 	%f17, [%rd14+-32768];
	fma.rn.f32 	%f18, %f16, %f17, %f15;
	ld.global.f32 	%f19, [%rd17+-12];
	ld.global.f32 	%f20, [%rd14+-24576];
	fma.rn.f32 	%f21, %f19, %f20, %f18;
	ld.global.f32 	%f22, [%rd17+-8];
	ld.global.f32 	%f23, [%rd14+-16384];
	fma.rn.f32 	%f24, %f22, %f23, %f21;
	ld.global.f32 	%f25, [%rd17+-4];
	ld.global.f32 	%f26, [%rd14+-8192];
	fma.rn.f32 	%f27, %f25, %f26, %f24;
	ld.global.f32 	%f28, [%rd17];
	ld.global.f32 	%f29, [%rd14];
	fma.rn.f32 	%f30, %f28, %f29, %f27;
	ld.global.f32 	%f31, [%rd17+4];
	ld.global.f32 	%f32, [%rd14+8192];
	fma.rn.f32 	%f33, %f31, %f32, %f30;
	ld.global.f32 	%f34, [%rd17+8];
	ld.global.f32 	%f35, [%rd14+16384];
	fma.rn.f32 	%f36, %f34, %f35, %f33;
	ld.global.f32 	%f37, [%rd17+12];
	ld.global.f32 	%f38, [%rd14+24576];
	fma.rn.f32 	%f39, %f37, %f38, %f36;
	ld.global.f32 	%f40, [%rd17+16];
	ld.global.f32 	%f41, [%rd14+32768];
	fma.rn.f32 	%f42, %f40, %f41, %f39;
	ld.global.f32 	%f43, [%rd17+20];
	ld.global.f32 	%f44, [%rd14+40960];
	fma.rn.f32 	%f45, %f43, %f44, %f42;
	ld.global.f32 	%f46, [%rd17+24];
	ld.global.f32 	%f47, [%rd14+49152];
	fma.rn.f32 	%f48, %f46, %f47, %f45;
	ld.global.f32 	%f49, [%rd17+28];
	ld.global.f32 	%f50, [%rd14+57344];
	fma.rn.f32 	%f51, %f49, %f50, %f48;
	add.s32 	%r27, %r27, 16;
	add.s64 	%rd17, %rd17, 64;
	add.s32 	%r26, %r26, 32768;
	setp.ne.s32 	%p4, %r27, 2048;
	@%p4 bra 	$L__BB0_4;
	add.s32 	%r23, %r7, %r25;
	mul.wide.s32 	%rd15, %r23, 4;
	add.s64 	%rd16, %rd3, %rd15;
	st.global.f32 	[%rd16], %f51;
	add.s32 	%r13, %r25, 1;
	setp.ne.s32 	%p5, %r25, %r4;
	mov.u32 	%r25, %r13;
	@%p5 bra 	$L__BB0_3;
	add.s32 	%r14, %r24, 1;
	setp.ne.s32 	%p6, %r24, %r5;
	mov.u32 	%r24, %r14;
	@%p6 bra 	$L__BB0_2;
$L__BB0_7:
	ret;

}


// ===== COMPILED SASS (sm_100) =====

	.target	sm_100

	.elftype	@"ET_EXEC"


//--------------------- .note.nv.tkinfo           --------------------------
	.section	.note.nv.tkinfo,"",@"SHT_NOTE"
	.sectionflags	@"SHF_NOTE_NV_TKINFO"
	.tkinfo
        /*0018*/ 	.word	0x00000002
        /*0030*/ 	.string	""
        /*0030*/ 	.string	"ptxas"
        /*0030*/ 	.string	"Cuda compilation tools, release 13.0, V13.0.88"
        /*0030*/ 	.string	"Build cuda_13.0.r13.0/compiler.36424714_0"
        /*0030*/ 	.string	"-arch sm_100 -m 64 "



//--------------------- .note.nv.cuinfo           --------------------------
	.section	.note.nv.cuinfo,"",@"SHT_NOTE"
	.sectionflags	@"SHF_NOTE_NV_CUINFO"
        /*0018*/ 	.short	0x0002
        /*001a*/ 	.short	0x0064
        /*001c*/ 	.short	0x0082
	.zero		2


//--------------------- .nv.info                  --------------------------
	.section	.nv.info,"",@"SHT_CUDA_INFO"
	.align	4


	//----- nvinfo : EIATTR_REGCOUNT
	.align		4
        /*0000*/ 	.byte	0x04, 0x2f
        /*0002*/ 	.short	(.L_1 - .L_0)
	.align		4
.L_0:
        /*0004*/ 	.word	index@(_Z14MatrixMultiplyPfS_S_)
        /*0008*/ 	.word	0x0000001e


	//----- nvinfo : EIATTR_FRAME_SIZE
	.align		4
.L_1:
        /*000c*/ 	.byte	0x04, 0x11
        /*000e*/ 	.short	(.L_3 - .L_2)
	.align		4
.L_2:
        /*0010*/ 	.word	index@(_Z14MatrixMultiplyPfS_S_)
        /*0014*/ 	.word	0x00000000


	//----- nvinfo : EIATTR_MIN_STACK_SIZE
	.align		4
.L_3:
        /*0018*/ 	.byte	0x04, 0x12
        /*001a*/ 	.short	(.L_5 - .L_4)
	.align		4
.L_4:
        /*001c*/ 	.word	index@(_Z14MatrixMultiplyPfS_S_)
        /*0020*/ 	.word	0x00000000
.L_5:


//--------------------- .nv.compat                --------------------------
	.section	.nv.compat,"",@"SHT_CUDA_COMPAT_INFO"
	.align	4
        /*0000*/ 	.byte	0x02, 0x09, 0x00, 0x00, 0x02, 0x02, 0x01, 0x00, 0x02, 0x05, 0x05, 0x00, 0x03, 0x07, 0x01, 0x01
        /*0010*/ 	.byte	0x02, 0x03, 0x00, 0x00, 0x02, 0x06, 0x01, 0x00, 0x04, 0x0b, 0x08, 0x00, 0x09, 0x00, 0x00, 0x00
        /*0020*/ 	.byte	0x00, 0x00, 0x00, 0x00


//--------------------- .nv.info._Z14MatrixMultiplyPfS_S_ --------------------------
	.section	.nv.info._Z14MatrixMultiplyPfS_S_,"",@"SHT_CUDA_INFO"
	.sectionflags	@""
	.align	4


	//----- nvinfo : EIATTR_CUDA_API_VERSION
	.align		4
        /*0000*/ 	.byte	0x04, 0x37
        /*0002*/ 	.short	(.L_7 - .L_6)
.L_6:
        /*0004*/ 	.word	0x00000082


	//----- nvinfo : EIATTR_KPARAM_INFO
	.align		4
.L_7:
        /*0008*/ 	.byte	0x04, 0x17
        /*000a*/ 	.short	(.L_9 - .L_8)
.L_8:
        /*000c*/ 	.word	0x00000000
        /*0010*/ 	.short	0x0002
        /*0012*/ 	.short	0x0010
        /*0014*/ 	.byte	0x00, 0xf5, 0x21, 0x00


	//----- nvinfo : EIATTR_KPARAM_INFO
	.align		4
.L_9:
        /*0018*/ 	.byte	0x04, 0x17
        /*001a*/ 	.short	(.L_11 - .L_10)
.L_10:
        /*001c*/ 	.word	0x00000000
        /*0020*/ 	.short	0x0001
        /*0022*/ 	.short	0x0008
        /*0024*/ 	.byte	0x00, 0xf5, 0x21, 0x00


	//----- nvinfo : EIATTR_KPARAM_INFO
	.align		4
.L_11:
        /*0028*/ 	.byte	0x04, 0x17
        /*002a*/ 	.short	(.L_13 - .L_12)
.L_12:
        /*002c*/ 	.word	0x00000000
        /*0030*/ 	.short	0x0000
        /*0032*/ 	.short	0x0000
        /*0034*/ 	.byte	0x00, 0xf5, 0x21, 0x00


	//----- nvinfo : EIATTR_SPARSE_MMA_MASK
	.align		4
.L_13:
        /*0038*/ 	.byte	0x03, 0x50
        /*003a*/ 	.short	0x0000


	//----- nvinfo : EIATTR_MAXREG_COUNT
	.align		4
        /*003c*/ 	.byte	0x03, 0x1b
        /*003e*/ 	.short	0x00ff


	//----- nvinfo : EIATTR_MERCURY_ISA_VERSION
	.align		4
        /*0040*/ 	.byte	0x03, 0x5f
        /*0042*/ 	.short	0x0101


	//----- nvinfo : EIATTR_VRC_CTA_INIT_COUNT
	.align		4
        /*0044*/ 	.byte	0x02, 0x4a
	.zero		1
	.zero		1


	//----- nvinfo : EIATTR_EXIT_INSTR_OFFSETS
	.align		4
        /*0048*/ 	.byte	0x04, 0x1c
        /*004a*/ 	.short	(.L_15 - .L_14)


	//   ....[0]....
.L_14:
        /*004c*/ 	.word	0x000000b0


	//   ....[1]....
        /*0050*/ 	.word	0x00000660


	//----- nvinfo : EIATTR_CRS_STACK_SIZE
	.align		4
.L_15:
        /*0054*/ 	.byte	0x04, 0x1e
        /*0056*/ 	.short	(.L_17 - .L_16)
.L_16:
        /*0058*/ 	.word	0x00000000


	//----- nvinfo : EIATTR_CBANK_PARAM_SIZE
	.align		4
.L_17:
        /*005c*/ 	.byte	0x03, 0x19
        /*005e*/ 	.short	0x0018


	//----- nvinfo : EIATTR_PARAM_CBANK
	.align		4
        /*0060*/ 	.byte	0x04, 0x0a
        /*0062*/ 	.short	(.L_19 - .L_18)
	.align		4
.L_18:
        /*0064*/ 	.word	index@(.nv.constant0._Z14MatrixMultiplyPfS_S_)
        /*0068*/ 	.short	0x0380
        /*006a*/ 	.short	0x0018


	//----- nvinfo : EIATTR_SW_WAR
	.align		4
.L_19:
        /*006c*/ 	.byte	0x04, 0x36
        /*006e*/ 	.short	(.L_21 - .L_20)
.L_20:
        /*0070*/ 	.word	0x00000008
.L_21:


//--------------------- .nv.callgraph             --------------------------
	.section	.nv.callgraph,"",@"SHT_CUDA_CALLGRAPH"
	.align	4
	.sectionentsize	8
	.align		4
        /*0000*/ 	.word	0x00000000
	.align		4
        /*0004*/ 	.word	0xffffffff
	.align		4
        /*0008*/ 	.word	0x00000000
	.align		4
        /*000c*/ 	.word	0xfffffffe
	.align		4
        /*0010*/ 	.word	0x00000000
	.align		4
        /*0014*/ 	.word	0xfffffffd
	.align		4
        /*0018*/ 	.word	0x00000000
	.align		4
        /*001c*/ 	.word	0xfffffffc


//--------------------- .text._Z14MatrixMultiplyPfS_S_ --------------------------
	.section	.text._Z14MatrixMultiplyPfS_S_,"ax",@progbits
	.align	128
        .global         _Z14MatrixMultiplyPfS_S_
        .type           _Z14MatrixMultiplyPfS_S_,@function
        .size           _Z14MatrixMultiplyPfS_S_,(.L_x_5 - _Z14MatrixMultiplyPfS_S_)
        .other          _Z14MatrixMultiplyPfS_S_,@"STO_CUDA_ENTRY STV_DEFAULT"
_Z14MatrixMultiplyPfS_S_:
.text._Z14MatrixMultiplyPfS_S_:
[----:B------:R-:W-:Y:S01]  /*0000*/  LDC R1, c[0x0][0x37c] ;  /* 0x0000df00ff017b82 */ /* 0x000fe20000000800 */
[----:B------:R-:W0:Y:S07]  /*0010*/  S2R R5, SR_TID.X ;  /* 0x0000000000057919 */ /* 0x000e2e0000002100 */
[----:B------:R-:W1:Y:S01]  /*0020*/  LDC R8, c[0x0][0x364] ;  /* 0x0000d900ff087b82 */ /* 0x000e620000000800 */
[----:B------:R-:W1:Y:S07]  /*0030*/  S2R R3, SR_TID.Y ;  /* 0x0000000000037919 */ /* 0x000e6e0000002200 */
[----:B------:R-:W0:Y:S08]  /*0040*/  S2UR UR5, SR_CTAID.X ;  /* 0x00000000000579c3 */ /* 0x000e300000002500 */
[----:B------:R-:W0:Y:S08]  /*0050*/  LDC R0, c[0x0][0x360] ;  /* 0x0000d800ff007b82 */ /* 0x000e300000000800 */
[----:B------:R-:W1:Y:S01]  /*0060*/  S2UR UR4, SR_CTAID.Y ;  /* 0x00000000000479c3 */ /* 0x000e620000002600 */
[----:B0-----:R-:W-:-:S05]  /*0070*/  IMAD R0, R0, UR5, R5 ;  /* 0x0000000500007c24 */ /* 0x001fca000f8e0205 */
[----:B------:R-:W-:Y:S01]  /*0080*/  ISETP.GT.AND P0, PT, R0, 0x7ff, PT ;  /* 0x000007ff0000780c */ /* 0x000fe20003f04270 */
[----:B-1----:R-:W-:-:S05]  /*0090*/  IMAD R8, R8, UR4, R3 ;  /* 0x0000000408087c24 */ /* 0x002fca000f8e0203 */
[----:B------:R-:W-:-:S13]  /*00a0*/  ISETP.GT.U32.OR P0, PT, R8, 0x7ff, P0 ;  /* 0x000007ff0800780c */ /* 0x000fda0000704470 */
[----:B------:R-:W-:Y:S05]  /*00b0*/  @P0 EXIT ;  /* 0x000000000000094d */ /* 0x000fea0003800000 */
[----:B------:R-:W0:Y:S01]  /*00c0*/  LDCU.128 UR8, c[0x0][0x380] ;  /* 0x00007000ff0877ac */ /* 0x000e220008000c00 */
[----:B------:R-:W-:Y:S02]  /*00d0*/  SHF.L.U32 R0, R0, 0x3, RZ ;  /* 0x0000000300007819 */ /* 0x000fe400000006ff */
[----:B------:R-:W-:Y:S01]  /*00e0*/  SHF.L.U32 R8, R8, 0x3, RZ ;  /* 0x0000000308087819 */ /* 0x000fe200000006ff */
[----:B------:R-:W1:Y:S01]  /*00f0*/  LDCU.64 UR12, c[0x0][0x358] ;  /* 0x00006b00ff0c77ac */ /* 0x000e620008000a00 */
[----:B------:R-:W-:Y:S02]  /*0100*/  IADD3 R9, PT, PT, R0, 0x7, RZ ;  /* 0x0000000700097810 */ /* 0x000fe40007ffe0ff */
[----:B------:R-:W-:Y:S01]  /*0110*/  IADD3 R10, PT, PT, R8, 0x7, RZ ;  /* 0x00000007080a7810 */ /* 0x000fe20007ffe0ff */
[----:B0-----:R-:W-:Y:S02]  /*0120*/  UIADD3 UR6, UP0, UPT, UR8, 0x20, URZ ;  /* 0x0000002008067890 */ /* 0x001fe4000ff1e0ff */
[----:B------:R-:W-:-:S02]  /*0130*/  UIADD3 UR4, UP1, UPT, UR10, 0x10000, URZ ;  /* 0x000100000a047890 */ /* 0x000fc4000ff3e0ff */
[----:B------:R-:W-:Y:S02]  /*0140*/  UIADD3.X UR7, UPT, UPT, URZ, UR9, URZ, UP0, !UPT ;  /* 0x00000009ff077290 */ /* 0x000fe400087fe4ff */
[----:B-1----:R-:W-:-:S12]  /*0150*/  UIADD3.X UR5, UPT, UPT, URZ, UR11, URZ, UP1, !UPT ;  /* 0x0000000bff057290 */ /* 0x002fd80008ffe4ff */
.L_x_3:
[----:B------:R-:W-:Y:S01]  /*0160*/  MOV R2, UR6 ;  /* 0x0000000600027c02 */ /* 0x000fe20008000f00 */
[----:B------:R-:W-:Y:S01]  /*0170*/  IMAD.U32 R3, RZ, RZ, UR7 ;  /* 0x00000007ff037e24 */ /* 0x000fe2000f8e00ff */
[----:B------:R-:W-:Y:S01]  /*0180*/  MOV R11, R8 ;  /* 0x00000008000b7202 */ /* 0x000fe20000000f00 */
[----:B------:R-:W-:Y:S01]  /*0190*/  BSSY.RECONVERGENT B0, `(.L_x_0) ;  /* 0x000004b000007945 */ /* 0x000fe20003800200 */
[----:B------:R-:W-:Y:S01]  /*01a0*/  MOV R12, R0 ;  /* 0x00000000000c7202 */ /* 0x000fe20000000f00 */
[C---:B------:R-:W-:Y:S01]  /*01b0*/  IMAD.WIDE.U32 R2, R8.reuse, 0x2000, R2 ;  /* 0x0000200008027825 */ /* 0x040fe200078e0002 */
[----:B------:R-:W-:Y:S02]  /*01c0*/  ISETP.NE.AND P0, PT, R11, R10, PT ;  /* 0x0000000a0b00720c */ /* 0x000fe40003f05270 */
[----:B0-----:R-:W-:-:S11]  /*01d0*/  IADD3 R8, PT, PT, R8, 0x1, RZ ;  /* 0x0000000108087810 */ /* 0x001fd60007ffe0ff */
.L_x_2:
[----:B0-----:R-:W-:Y:S01]  /*01e0*/  HFMA2 R19, -RZ, RZ, 0, 0 ;  /* 0x00000000ff137431 */ /* 0x001fe200000001ff */
[----:B------:R-:W-:Y:S01]  /*01f0*/  MOV R14, RZ ;  /* 0x000000ff000e7202 */ /* 0x000fe20000000f00 */
[----:B------:R-:W-:Y:S01]  /*0200*/  IMAD.MOV.U32 R13, RZ, RZ, R12 ;  /* 0x000000ffff0d7224 */ /* 0x000fe200078e000c */
[----:B------:R-:W-:Y:S02]  /*0210*/  MOV R18, R2 ;  /* 0x0000000200127202 */ /* 0x000fe40000000f00 */
[----:B------:R-:W-:-:S07]  /*0220*/  MOV R5, R3 ;  /* 0x0000000300057202 */ /* 0x000fce0000000f00 */
.L_x_1:
[----:B------:R-:W-:Y:S01]  /*0230*/  MOV R6, UR4 ;  /* 0x0000000400067c02 */ /* 0x000fe20008000f00 */
[----:B------:R-:W-:Y:S01]  /*0240*/  IMAD.MOV.U32 R4, RZ, RZ, R18 ;  /* 0x000000ffff047224 */ /* 0x000fe200078e0012 */
[----:B------:R-:W-:-:S04]  /*0250*/  MOV R7, UR5 ;  /* 0x0000000500077c02 */ /* 0x000fc80008000f00 */
[----:B------:R-:W2:Y:S01]  /*0260*/  LDG.E R22, desc[UR12][R4.64+-0x20] ;  /* 0xffffe00c04167981 */ /* 0x000ea2000c1e1900 */
[----:B------:R-:W-:-:S03]  /*0270*/  IMAD.WIDE R6, R13, 0x4, R6 ;  /* 0x000000040d067825 */ /* 0x000fc600078e0206 */
[----:B------:R-:W3:Y:S04]  /*0280*/  LDG.E R26, desc[UR12][R4.64+-0x1c] ;  /* 0xffffe40c041a7981 */ /* 0x000ee8000c1e1900 */
[----:B------:R-:W2:Y:S04]  /*0290*/  LDG.E R21, desc[UR12][R6.64+-0x10000] ;  /* 0xff00000c06157981 */ /* 0x000ea8000c1e1900 */
[----:B------:R-:W3:Y:S04]  /*02a0*/  LDG.E R27, desc[UR12][R6.64+-0xe000] ;  /* 0xff20000c061b7981 */ /* 0x000ee8000c1e1900 */
[----:B------:R-:W4:Y:S04]  /*02b0*/  LDG.E R20, desc[UR12][R4.64+-0x18] ;  /* 0xffffe80c04147981 */ /* 0x000f28000c1e1900 */
[----:B------:R-:W4:Y:S04]  /*02c0*/  LDG.E R25, desc[UR12][R6.64+-0xc000] ;  /* 0xff40000c06197981 */ /* 0x000f28000c1e1900 */
[----:B------:R-:W5:Y:S04]  /*02d0*/  LDG.E R18, desc[UR12][R4.64+-0x14] ;  /* 0xffffec0c04127981 */ /* 0x000f68000c1e1900 */
[----:B------:R-:W5:Y:S04]  /*02e0*/  LDG.E R17, desc[UR12][R6.64+-0xa000] ;  /* 0xff60000c06117981 */ /* 0x000f68000c1e1900 */
[----:B------:R-:W5:Y:S04]  /*02f0*/  LDG.E R15, desc[UR12][R4.64+-0x10] ;  /* 0xfffff00c040f7981 */ /* 0x000f68000c1e1900 */
[----:B------:R-:W5:Y:S04]  /*0300*/  LDG.E R16, desc[UR12][R6.64+-0x8000] ;  /* 0xff80000c06107981 */ /* 0x000f68000c1e1900 */
[----:B------:R-:W5:Y:S04]  /*0310*/  LDG.E R23, desc[UR12][R4.64+-0xc] ;  /* 0xfffff40c04177981 */ /* 0x000f68000c1e1900 */
[----:B------:R-:W5:Y:S01]  /*0320*/  LDG.E R24, desc[UR12][R6.64+-0x6000] ;  /* 0xffa0000c06187981 */ /* 0x000f62000c1e1900 */
[----:B--2---:R-:W-:-:S03]  /*0330*/  FFMA R21, R22, R21, R19 ;  /* 0x0000001516157223 */ /* 0x004fc60000000013 */
[----:B------:R-:W2:Y:S01]  /*0340*/  LDG.E R22, desc[UR12][R6.64+-0x4000] ;  /* 0xffc0000c06167981 */ /* 0x000ea2000c1e1900 */
[----:B---3--:R-:W-:-:S03]  /*0350*/  FFMA R27, R26, R27, R21 ;  /* 0x0000001b1a1b7223 */ /* 0x008fc60000000015 */
[----:B------:R-:W2:Y:S04]  /*0360*/  LDG.E R21, desc[UR12][R4.64+-0x8] ;  /* 0xfffff80c04157981 */ /* 0x000ea8000c1e1900 */
[----:B------:R-:W3:Y:S01]  /*0370*/  LDG.E R19, desc[UR12][R4.64+-0x4] ;  /* 0xfffffc0c04137981 */ /* 0x000ee2000c1e1900 */
[----:B----4-:R-:W-:-:S03]  /*0380*/  FFMA R25, R20, R25, R27 ;  /* 0x0000001914197223 */ /* 0x010fc6000000001b */
[----:B------:R-:W3:Y:S01]  /*0390*/  LDG.E R20, desc[UR12][R6.64+-0x2000] ;  /* 0xffe0000c06147981 */ /* 0x000ee2000c1e1900 */
[----:B-----5:R-:W-:-:S03]  /*03a0*/  FFMA R26, R18, R17, R25 ;  /* 0x00000011121a7223 */ /* 0x020fc60000000019 */
[----:B------:R-:W4:Y:S04]  /*03b0*/  LDG.E R17, desc[UR12][R4.64] ;  /* 0x0000000c04117981 */ /* 0x000f28000c1e1900 */
[----:B------:R-:W4:Y:S01]  /*03c0*/  LDG.E R18, desc[UR12][R6.64] ;  /* 0x0000000c06127981 */ /* 0x000f22000c1e1900 */
[----:B------:R-:W-:-:S03]  /*03d0*/  FFMA R26, R15, R16, R26 ;  /* 0x000000100f1a7223 */ /* 0x000fc6000000001a */
[----:B------:R-:W5:Y:S04]  /*03e0*/  LDG.E R16, desc[UR12][R4.64+0x4] ;  /* 0x0000040c04107981 */ /* 0x000f68000c1e1900 */
[----:B------:R-:W5:Y:S01]  /*03f0*/  LDG.E R15, desc[UR12][R6.64+0x2000] ;  /* 0x0020000c060f7981 */ /* 0x000f62000c1e1900 */
[----:B------:R-:W-:-:S03]  /*0400*/  FFMA R26, R23, R24, R26 ;  /* 0x00000018171a7223 */ /* 0x000fc6000000001a */
[----:B------:R-:W5:Y:S04]  /*0410*/  LDG.E R24, desc[UR12][R4.64+0x8] ;  /* 0x0000080c04187981 */ /* 0x000f68000c1e1900 */
[----:B------:R-:W5:Y:S01]  /*0420*/  LDG.E R23, desc[UR12][R6.64+0x4000] ;  /* 0x0040000c06177981 */ /* 0x000f62000c1e1900 */
[----:B--2---:R-:W-:-:S03]  /*0430*/  FFMA R26, R21, R22, R26 ;  /* 0x00000016151a7223 */ /* 0x004fc6000000001a */
[----:B------:R-:W2:Y:S04]  /*0440*/  LDG.E R21, desc[UR12][R4.64+0xc] ;  /* 0x00000c0c04157981 */ /* 0x000ea8000c1e1900 */
[----:B------:R-:W2:Y:S01]  /*0450*/  LDG.E R22, desc[UR12][R6.64+0x6000] ;  /* 0x0060000c06167981 */ /* 0x000ea2000c1e1900 */
[----:B---3--:R-:W-:-:S03]  /*0460*/  FFMA R26, R19, R20, R26 ;  /* 0x00000014131a7223 */ /* 0x008fc6000000001a */
[----:B------:R-:W3:Y:S04]  /*0470*/  LDG.E R19, desc[UR12][R4.64+0x10] ;  /* 0x0000100c04137981 */ /* 0x000ee8000c1e1900 */
[----:B------:R-:W3:Y:S01]  /*0480*/  LDG.E R20, desc[UR12][R6.64+0x8000] ;  /* 0x0080000c06147981 */ /* 0x000ee2000c1e1900 */
[----:B----4-:R-:W-:-:S03]  /*0490*/  FFMA R25, R17, R18, R26 ;  /* 0x0000001211197223 */ /* 0x010fc6000000001a */
[----:B------:R-:W4:Y:S04]  /*04a0*/  LDG.E R17, desc[UR12][R4.64+0x14] ;  /* 0x0000140c04117981 */ /* 0x000f28000c1e1900 */
[----:B------:R-:W4:Y:S01]  /*04b0*/  LDG.E R18, desc[UR12][R6.64+0xa000] ;  /* 0x00a0000c06127981 */ /* 0x000f22000c1e1900 */
[----:B-----5:R-:W-:-:S03]  /*04c0*/  FFMA R27, R16, R15, R25 ;  /* 0x0000000f101b7223 */ /* 0x020fc60000000019 */
[----:B------:R-:W5:Y:S04]  /*04d0*/  LDG.E R16, desc[UR12][R4.64+0x18] ;  /* 0x0000180c04107981 */ /* 0x000f68000c1e1900 */
[----:B------:R-:W5:Y:S04]  /*04e0*/  LDG.E R15, desc[UR12][R6.64+0xc000] ;  /* 0x00c0000c060f7981 */ /* 0x000f68000c1e1900 */
[----:B------:R-:W5:Y:S04]  /*04f0*/  LDG.E R26, desc[UR12][R6.64+0xe000] ;  /* 0x00e0000c061a7981 */ /* 0x000f68000c1e1900 */
[----:B------:R0:W5:Y:S01]  /*0500*/  LDG.E R25, desc[UR12][R4.64+0x1c] ;  /* 0x00001c0c04197981 */ /* 0x000162000c1e1900 */
[----:B------:R-:W-:Y:S01]  /*0510*/  FFMA R24, R24, R23, R27 ;  /* 0x0000001718187223 */ /* 0x000fe2000000001b */
[----:B------:R-:W-:-:S04]  /*0520*/  IADD3 R14, PT, PT, R14, 0x10, RZ ;  /* 0x000000100e0e7810 */ /* 0x000fc80007ffe0ff */
[----:B------:R-:W-:Y:S02]  /*0530*/  ISETP.NE.AND P1, PT, R14, 0x800, PT ;  /* 0x000008000e00780c */ /* 0x000fe40003f25270 */
[----:B------:R-:W-:Y:S01]  /*0540*/  IADD3 R13, PT, PT, R13, 0x8000, RZ ;  /* 0x000080000d0d7810 */ /* 0x000fe20007ffe0ff */
[----:B--2---:R-:W-:-:S04]  /*0550*/  FFMA R22, R21, R22, R24 ;  /* 0x0000001615167223 */ /* 0x004fc80000000018 */
[----:B---3--:R-:W-:-:S04]  /*0560*/  FFMA R20, R19, R20, R22 ;  /* 0x0000001413147223 */ /* 0x008fc80000000016 */
[----:B----4-:R-:W-:Y:S01]  /*0570*/  FFMA R17, R17, R18, R20 ;  /* 0x0000001211117223 */ /* 0x010fe20000000014 */
[----:B------:R-:W-:-:S03]  /*0580*/  IADD3 R18, P2, PT, R4, 0x40, RZ ;  /* 0x0000004004127810 */ /* 0x000fc60007f5e0ff */
[----:B-----5:R-:W-:Y:S01]  /*0590*/  FFMA R16, R16, R15, R17 ;  /* 0x0000000f10107223 */ /* 0x020fe20000000011 */
[----:B0-----:R-:W-:-:S03]  /*05a0*/  IADD3.X R5, PT, PT, RZ, R5, RZ, P2, !PT ;  /* 0x00000005ff057210 */ /* 0x001fc600017fe4ff */
[----:B------:R-:W-:Y:S01]  /*05b0*/  FFMA R19, R25, R26, R16 ;  /* 0x0000001a19137223 */ /* 0x000fe20000000010 */
[----:B------:R-:W-:Y:S06]  /*05c0*/  @P1 BRA `(.L_x_1) ;  /* 0xfffffffc00181947 */ /* 0x000fec000383ffff */
[----:B------:R-:W0:Y:S01]  /*05d0*/  LDC.64 R4, c[0x0][0x390] ;  /* 0x0000e400ff047b82 */ /* 0x000e220000000a00 */
[----:B------:R-:W-:Y:S02]  /*05e0*/  LEA R7, R11, R12, 0xb ;  /* 0x0000000c0b077211 */ /* 0x000fe400078e58ff */
[C---:B------:R-:W-:Y:S02]  /*05f0*/  ISETP.NE.AND P1, PT, R12.reuse, R9, PT ;  /* 0x000000090c00720c */ /* 0x040fe40003f25270 */
[----:B------:R-:W-:Y:S01]  /*0600*/  IADD3 R12, PT, PT, R12, 0x1, RZ ;  /* 0x000000010c0c7810 */ /* 0x000fe20007ffe0ff */
[----:B0-----:R-:W-:-:S05]  /*0610*/  IMAD.WIDE R4, R7, 0x4, R4 ;  /* 0x0000000407047825 */ /* 0x001fca00078e0204 */
[----:B------:R0:W-:Y:S05]  /*0620*/  STG.E desc[UR12][R4.64], R19 ;  /* 0x0000001304007986 */ /* 0x0001ea000c10190c */
[----:B------:R-:W-:Y:S05]  /*0630*/  @P1 BRA `(.L_x_2) ;  /* 0xfffffff800e81947 */ /* 0x000fea000383ffff */
[----:B------:R-:W-:Y:S05]  /*0640*/  BSYNC.RECONVERGENT B0 ;  /* 0x0000000000007941 */ /* 0x000fea0003800200 */
.L_x_0:
[----:B------:R-:W-:Y:S05]  /*0650*/  @P0 BRA `(.L_x_3) ;  /* 0xfffffff800c00947 */ /* 0x000fea000383ffff */
[----:B------:R-:W-:Y:S05]  /*0660*/  EXIT ;  /* 0x000000000000794d */ /* 0x000fea0003800000 */
.L_x_4:
[----:B------:R-:W-:-:S00]  /*0670*/  BRA `(.L_x_4) ;  /* 0xfffffffc00fc7947 */ /* 0x000fc0000383ffff */
[----:B------:R-:W-:-:S00]  /*0680*/  NOP ;  /* 0x0000000000007918 */ /* 0x000fc00000000000 */
[----:B------:R-:W-:-:S00]  /*0690*/  NOP ;  /* 0x0000000000007918 */ /* 0x000fc00000000000 */
[----:B------:R-:W-:-:S00]  /*06a0*/  NOP ;  /* 0x0000000000007918 */ /* 0x000fc00000000000 */
[----:B------:R-:W-:-:S00]  /*06b0*/  NOP ;  /* 0x0000000000007918 */ /* 0x000fc00000000000 */
[----:B------:R-:W-:-:S00]  /*06c0*/  NOP ;  /* 0x0000000000007918 */ /* 0x000fc00000000000 */
[----:B------:R-:W-:-:S00]  /*06d0*/  NOP ;  /* 0x0000000000007918 */ /* 0x000fc00000000000 */
[----:B------:R-:W-:-:S00]  /*06e0*/  NOP ;  /* 0x0000000000007918 */ /* 0x000fc00000000000 */
[----:B------:R-:W-:-:S00]  /*06f0*/  NOP ;  /* 0x0000000000007918 */ /* 0x000fc00000000000 */
.L_x_5:


//--------------------- .nv.shared.reserved.0     --------------------------
	.section	.nv.shared.reserved.0,"aw",@nobits
	.weak		__nv_reservedSMEM_offset_0_alias
	.size		__nv_reservedSMEM_offset_0_alias, 0, 64
	.other		__nv_reservedSMEM_offset_0_alias,@"STO_CUDA_RESERVED_SHARED STV_DEFAULT"
__nv_reservedSMEM_offset_0_alias:
	.zero		0
	.zero		64


//--------------------- .nv.constant0._Z14MatrixMultiplyPfS_S_ --------------------------
	.section	.nv.constant0._Z14MatrixMultiplyPfS_S_,"a",@progbits
	.sectionflags	@""
	.align	4
.nv.constant0._Z14MatrixMultiplyPfS_S_:
	.zero		920


//--------------------- SYMBOLS --------------------------

	.type		.nv.reservedSmem.offset0,@object
	.size		.nv.reservedSmem.offset0,0x4
